//
// Generated by NVIDIA NVVM Compiler
//
// Compiler Build ID: CL-36424714
// Cuda compilation tools, release 13.0, V13.0.88
// Based on NVVM 20.0.0
//

.version 9.0
.target sm_100
.address_size 64

	// .globl	_Z7kernel1PdS_

.visible .entry _Z7kernel1PdS_(
	.param .u64 .ptr .align 1 _Z7kernel1PdS__param_0,
	.param .u64 .ptr .align 1 _Z7kernel1PdS__param_1
)
{
	.reg .pred 	%p<5>;
	.reg .b32 	%r<17>;
	.reg .b64 	%rd<19>;
	.reg .b64 	%fd<21>;

	ld.param.u64 	%rd5, [_Z7kernel1PdS__param_0];
	ld.param.u64 	%rd6, [_Z7kernel1PdS__param_1];
	mov.u32 	%r6, %ctaid.y;
	mov.u32 	%r7, %ntid.y;
	mov.u32 	%r8, %tid.y;
	mad.lo.s32 	%r1, %r6, %r7, %r8;
	mov.u32 	%r9, %ctaid.x;
	mov.u32 	%r10, %ntid.x;
	mov.u32 	%r11, %tid.x;
	mad.lo.s32 	%r2, %r9, %r10, %r11;
	add.s32 	%r3, %r1, -1;
	setp.gt.u32 	%p1, %r3, 8189;
	setp.gt.s32 	%p2, %r2, 8190;
	or.pred  	%p3, %p2, %p1;
	@%p3 bra 	$L__BB0_3;
	cvta.to.global.u64 	%rd7, %rd5;
	cvta.to.global.u64 	%rd8, %rd6;
	shl.b32 	%r13, %r3, 13;
	cvt.u64.u32 	%rd9, %r13;
	cvt.s64.s32 	%rd10, %r2;
	add.s64 	%rd11, %rd10, %rd9;
	shl.b64 	%rd12, %rd11, 3;
	add.s64 	%rd1, %rd7, %rd12;
	shl.b32 	%r14, %r1, 13;
	cvt.u64.u32 	%rd13, %r14;
	add.s64 	%rd14, %rd10, %rd13;
	shl.b64 	%rd15, %rd14, 3;
	add.s64 	%rd2, %rd7, %rd15;
	add.s32 	%r15, %r14, 8192;
	cvt.u64.u32 	%rd16, %r15;
	add.s64 	%rd17, %rd10, %rd16;
	shl.b64 	%rd18, %rd17, 3;
	add.s64 	%rd3, %rd7, %rd18;
	add.s64 	%rd4, %rd8, %rd15;
	mov.b32 	%r16, 0;
$L__BB0_2:
	ld.global.f64 	%fd1, [%rd1+8];
	ld.global.f64 	%fd2, [%rd2+8];
	add.f64 	%fd3, %fd1, %fd2;
	ld.global.f64 	%fd4, [%rd3+8];
	add.f64 	%fd5, %fd3, %fd4;
	st.global.f64 	[%rd4+8], %fd5;
	ld.global.f64 	%fd6, [%rd1+8];
	ld.global.f64 	%fd7, [%rd2+8];
	add.f64 	%fd8, %fd6, %fd7;
	ld.global.f64 	%fd9, [%rd3+8];
	add.f64 	%fd10, %fd8, %fd9;
	st.global.f64 	[%rd4+8], %fd10;
	ld.global.f64 	%fd11, [%rd1+8];
	ld.global.f64 	%fd12, [%rd2+8];
	add.f64 	%fd13, %fd11, %fd12;
	ld.global.f64 	%fd14, [%rd3+8];
	add.f64 	%fd15, %fd13, %fd14;
	st.global.f64 	[%rd4+8], %fd15;
	ld.global.f64 	%fd16, [%rd1+8];
	ld.global.f64 	%fd17, [%rd2+8];
	add.f64 	%fd18, %fd16, %fd17;
	ld.global.f64 	%fd19, [%rd3+8];
	add.f64 	%fd20, %fd18, %fd19;
	st.global.f64 	[%rd4+8], %fd20;
	add.s32 	%r16, %r16, 4;
	setp.ne.s32 	%p4, %r16, 100;
	@%p4 bra 	$L__BB0_2;
$L__BB0_3:
	ret;

}
	// .globl	_Z7kernel2PdS_
.visible .entry _Z7kernel2PdS_(
	.param .u64 .ptr .align 1 _Z7kernel2PdS__param_0,
	.param .u64 .ptr .align 1 _Z7kernel2PdS__param_1
)
{
	.reg .pred 	%p<5>;
	.reg .b32 	%r<17>;
	.reg .b64 	%rd<13>;
	.reg .b64 	%fd<21>;

	ld.param.u64 	%rd4, [_Z7kernel2PdS__param_0];
	ld.param.u64 	%rd5, [_Z7kernel2PdS__param_1];
	mov.u32 	%r5, %ctaid.y;
	mov.u32 	%r6, %ntid.y;
	mov.u32 	%r7, %tid.y;
	mad.lo.s32 	%r1, %r5, %r6, %r7;
	mov.u32 	%r8, %ctaid.x;
	mov.u32 	%r9, %ntid.x;
	mov.u32 	%r10, %tid.x;
	mad.lo.s32 	%r2, %r8, %r9, %r10;
	add.s32 	%r11, %r1, -1;
	setp.gt.u32 	%p1, %r11, 8197;
	setp.gt.s32 	%p2, %r2, 8198;
	or.pred  	%p3, %p2, %p1;
	@%p3 bra 	$L__BB1_3;
	cvta.to.global.u64 	%rd6, %rd4;
	cvta.to.global.u64 	%rd7, %rd5;
	mul.lo.s32 	%r13, %r1, 8200;
	add.s32 	%r14, %r2, %r13;
	add.s32 	%r15, %r14, -8199;
	mul.wide.s32 	%rd8, %r15, 8;
	add.s64 	%rd1, %rd6, %rd8;
	cvt.u64.u32 	%rd9, %r13;
	cvt.s64.s32 	%rd10, %r2;
	add.s64 	%rd11, %rd10, %rd9;
	shl.b64 	%rd12, %rd11, 3;
	add.s64 	%rd2, %rd6, %rd12;
	add.s64 	%rd3, %rd7, %rd12;
	mov.b32 	%r16, 0;
$L__BB1_2:
	ld.global.f64 	%fd1, [%rd1];
	ld.global.f64 	%fd2, [%rd2+8];
	add.f64 	%fd3, %fd1, %fd2;
	ld.global.f64 	%fd4, [%rd2+65608];
	add.f64 	%fd5, %fd3, %fd4;
	st.global.f64 	[%rd3+8], %fd5;
	ld.global.f64 	%fd6, [%rd1];
	ld.global.f64 	%fd7, [%rd2+8];
	add.f64 	%fd8, %fd6, %fd7;
	ld.global.f64 	%fd9, [%rd2+65608];
	add.f64 	%fd10, %fd8, %fd9;
	st.global.f64 	[%rd3+8], %fd10;
	ld.global.f64 	%fd11, [%rd1];
	ld.global.f64 	%fd12, [%rd2+8];
	add.f64 	%fd13, %fd11, %fd12;
	ld.global.f64 	%fd14, [%rd2+65608];
	add.f64 	%fd15, %fd13, %fd14;
	st.global.f64 	[%rd3+8], %fd15;
	ld.global.f64 	%fd16, [%rd1];
	ld.global.f64 	%fd17, [%rd2+8];
	add.f64 	%fd18, %fd16, %fd17;
	ld.global.f64 	%fd19, [%rd2+65608];
	add.f64 	%fd20, %fd18, %fd19;
	st.global.f64 	[%rd3+8], %fd20;
	add.s32 	%r16, %r16, 4;
	setp.ne.s32 	%p4, %r16, 100;
	@%p4 bra 	$L__BB1_2;
$L__BB1_3:
	ret;

}


// ===== COMPILED SASS (sm_100) =====

	.target	sm_100

	.elftype	@"ET_EXEC"


//--------------------- .note.nv.tkinfo           --------------------------
	.section	.note.nv.tkinfo,"",@"SHT_NOTE"
	.sectionflags	@"SHF_NOTE_NV_TKINFO"
	.tkinfo
        /*0018*/ 	.word	0x00000002
        /*0030*/ 	.string	""
        /*0030*/ 	.string	"ptxas"
        /*0030*/ 	.string	"Cuda compilation tools, release 13.0, V13.0.88"
        /*0030*/ 	.string	"Build cuda_13.0.r13.0/compiler.36424714_0"
        /*0030*/ 	.string	"-arch sm_100 -m 64 "



//--------------------- .note.nv.cuinfo           --------------------------
	.section	.note.nv.cuinfo,"",@"SHT_NOTE"
	.sectionflags	@"SHF_NOTE_NV_CUINFO"
        /*0018*/ 	.short	0x0002
        /*001a*/ 	.short	0x0064
        /*001c*/ 	.short	0x0082
	.zero		2


//--------------------- .nv.info                  --------------------------
	.section	.nv.info,"",@"SHT_CUDA_INFO"
	.align	4


	//----- nvinfo : EIATTR_REGCOUNT
	.align		4
        /*0000*/ 	.byte	0x04, 0x2f
        /*0002*/ 	.short	(.L_1 - .L_0)
	.align		4
.L_0:
        /*0004*/ 	.word	index@(_Z7kernel1PdS_)
        /*0008*/ 	.word	0x00000018


	//----- nvinfo : EIATTR_FRAME_SIZE
	.align		4
.L_1:
        /*000c*/ 	.byte	0x04, 0x11
        /*000e*/ 	.short	(.L_3 - .L_2)
	.align		4
.L_2:
        /*0010*/ 	.word	index@(_Z7kernel1PdS_)
        /*0014*/ 	.word	0x00000000


	//----- nvinfo : EIATTR_REGCOUNT
	.align		4
.L_3:
        /*0018*/ 	.byte	0x04, 0x2f
        /*001a*/ 	.short	(.L_5 - .L_4)
	.align		4
.L_4:
        /*001c*/ 	.word	index@(_Z7kernel2PdS_)
        /*0020*/ 	.word	0x00000016


	//----- nvinfo : EIATTR_FRAME_SIZE
	.align		4
.L_5:
        /*0024*/ 	.byte	0x04, 0x11
        /*0026*/ 	.short	(.L_7 - .L_6)
	.align		4
.L_6:
        /*0028*/ 	.word	index@(_Z7kernel2PdS_)
        /*002c*/ 	.word	0x00000000


	//----- nvinfo : EIATTR_MIN_STACK_SIZE
	.align		4
.L_7:
        /*0030*/ 	.byte	0x04, 0x12
        /*0032*/ 	.short	(.L_9 - .L_8)
	.align		4
.L_8:
        /*0034*/ 	.word	index@(_Z7kernel2PdS_)
        /*0038*/ 	.word	0x00000000


	//----- nvinfo : EIATTR_MIN_STACK_SIZE
	.align		4
.L_9:
        /*003c*/ 	.byte	0x04, 0x12
        /*003e*/ 	.short	(.L_11 - .L_10)
	.align		4
.L_10:
        /*0040*/ 	.word	index@(_Z7kernel1PdS_)
        /*0044*/ 	.word	0x00000000
.L_11:


//--------------------- .nv.compat                --------------------------
	.section	.nv.compat,"",@"SHT_CUDA_COMPAT_INFO"
	.align	4
        /*0000*/ 	.byte	0x02, 0x09, 0x00, 0x00, 0x02, 0x02, 0x01, 0x00, 0x02, 0x05, 0x05, 0x00, 0x03, 0x07, 0x01, 0x01
        /*0010*/ 	.byte	0x02, 0x03, 0x00, 0x00, 0x02, 0x06, 0x01, 0x00, 0x04, 0x0b, 0x08, 0x00, 0x01, 0x00, 0x00, 0x00
        /*0020*/ 	.byte	0x00, 0x00, 0x00, 0x00


//--------------------- .nv.info._Z7kernel2PdS_   --------------------------
	.section	.nv.info._Z7kernel2PdS_,"",@"SHT_CUDA_INFO"
	.sectionflags	@""
	.align	4


	//----- nvinfo : EIATTR_CUDA_API_VERSION
	.align		4
        /*0000*/ 	.byte	0x04, 0x37
        /*0002*/ 	.short	(.L_13 - .L_12)
.L_12:
        /*0004*/ 	.word	0x00000082


	//----- nvinfo : EIATTR_KPARAM_INFO
	.align		4
.L_13:
        /*0008*/ 	.byte	0x04, 0x17
        /*000a*/ 	.short	(.L_15 - .L_14)
.L_14:
        /*000c*/ 	.word	0x00000000
        /*0010*/ 	.short	0x0001
        /*0012*/ 	.short	0x0008
        /*0014*/ 	.byte	0x00, 0xf5, 0x21, 0x00


	//----- nvinfo : EIATTR_KPARAM_INFO
	.align		4
.L_15:
        /*0018*/ 	.byte	0x04, 0x17
        /*001a*/ 	.short	(.L_17 - .L_16)
.L_16:
        /*001c*/ 	.word	0x00000000
        /*0020*/ 	.short	0x0000
        /*0022*/ 	.short	0x0000
        /*0024*/ 	.byte	0x00, 0xf5, 0x21, 0x00


	//----- nvinfo : EIATTR_SPARSE_MMA_MASK
	.align		4
.L_17:
        /*0028*/ 	.byte	0x03, 0x50
        /*002a*/ 	.short	0x0000


	//----- nvinfo : EIATTR_MAXREG_COUNT
	.align		4
        /*002c*/ 	.byte	0x03, 0x1b
        /*002e*/ 	.short	0x00ff


	//----- nvinfo : EIATTR_MERCURY_ISA_VERSION
	.align		4
        /*0030*/ 	.byte	0x03, 0x5f
        /*0032*/ 	.short	0x0101


	//----- nvinfo : EIATTR_VRC_CTA_INIT_COUNT
	.align		4
        /*0034*/ 	.byte	0x02, 0x4a
	.zero		1
	.zero		1


	//----- nvinfo : EIATTR_EXIT_INSTR_OFFSETS
	.align		4
        /*0038*/ 	.byte	0x04, 0x1c
        /*003a*/ 	.short	(.L_19 - .L_18)


	//   ....[0]....
.L_18:
        /*003c*/ 	.word	0x000000c0


	//   ....[1]....
        /*0040*/ 	.word	0x00000f70


	//----- nvinfo : EIATTR_CBANK_PARAM_SIZE
	.align		4
.L_19:
        /*0044*/ 	.byte	0x03, 0x19
        /*0046*/ 	.short	0x0010


	//----- nvinfo : EIATTR_PARAM_CBANK
	.align		4
        /*0048*/ 	.byte	0x04, 0x0a
        /*004a*/ 	.short	(.L_21 - .L_20)
	.align		4
.L_20:
        /*004c*/ 	.word	index@(.nv.constant0._Z7kernel2PdS_)
        /*0050*/ 	.short	0x0380
        /*0052*/ 	.short	0x0010


	//----- nvinfo : EIATTR_SW_WAR
	.align		4
.L_21:
        /*0054*/ 	.byte	0x04, 0x36
        /*0056*/ 	.short	(.L_23 - .L_22)
.L_22:
        /*0058*/ 	.word	0x00000008
.L_23:


//--------------------- .nv.info._Z7kernel1PdS_   --------------------------
	.section	.nv.info._Z7kernel1PdS_,"",@"SHT_CUDA_INFO"
	.sectionflags	@""
	.align	4


	//----- nvinfo : EIATTR_CUDA_API_VERSION
	.align		4
        /*0000*/ 	.byte	0x04, 0x37
        /*0002*/ 	.short	(.L_25 - .L_24)
.L_24:
        /*0004*/ 	.word	0x00000082


	//----- nvinfo : EIATTR_KPARAM_INFO
	.align		4
.L_25:
        /*0008*/ 	.byte	0x04, 0x17
        /*000a*/ 	.short	(.L_27 - .L_26)
.L_26:
        /*000c*/ 	.word	0x00000000
        /*0010*/ 	.short	0x0001
        /*0012*/ 	.short	0x0008
        /*0014*/ 	.byte	0x00, 0xf5, 0x21, 0x00


	//----- nvinfo : EIATTR_KPARAM_INFO
	.align		4
.L_27:
        /*0018*/ 	.byte	0x04, 0x17
        /*001a*/ 	.short	(.L_29 - .L_28)
.L_28:
        /*001c*/ 	.word	0x00000000
        /*0020*/ 	.short	0x0000
        /*0022*/ 	.short	0x0000
        /*0024*/ 	.byte	0x00, 0xf5, 0x21, 0x00


	//----- nvinfo : EIATTR_SPARSE_MMA_MASK
	.align		4
.L_29:
        /*0028*/ 	.byte	0x03, 0x50
        /*002a*/ 	.short	0x0000


	//----- nvinfo : EIATTR_MAXREG_COUNT
	.align		4
        /*002c*/ 	.byte	0x03, 0x1b
        /*002e*/ 	.short	0x00ff


	//----- nvinfo : EIATTR_MERCURY_ISA_VERSION
	.align		4
        /*0030*/ 	.byte	0x03, 0x5f
        /*0032*/ 	.short	0x0101


	//----- nvinfo : EIATTR_VRC_CTA_INIT_COUNT
	.align		4
        /*0034*/ 	.byte	0x02, 0x4a
	.zero		1
	.zero		1


	//----- nvinfo : EIATTR_EXIT_INSTR_OFFSETS
	.align		4
        /*0038*/ 	.byte	0x04, 0x1c
        /*003a*/ 	.short	(.L_31 - .L_30)


	//   ....[0]....
.L_30:
        /*003c*/ 	.word	0x000000c0


	//   ....[1]....
        /*0040*/ 	.word	0x00000ce0


	//----- nvinfo : EIATTR_CBANK_PARAM_SIZE
	.align		4
.L_31:
        /*0044*/ 	.byte	0x03, 0x19
        /*0046*/ 	.short	0x0010


	//----- nvinfo : EIATTR_PARAM_CBANK
	.align		4
        /*0048*/ 	.byte	0x04, 0x0a
        /*004a*/ 	.short	(.L_33 - .L_32)
	.align		4
.L_32:
        /*004c*/ 	.word	index@(.nv.constant0._Z7kernel1PdS_)
        /*0050*/ 	.short	0x0380
        /*0052*/ 	.short	0x0010


	//----- nvinfo : EIATTR_SW_WAR
	.align		4
.L_33:
        /*0054*/ 	.byte	0x04, 0x36
        /*0056*/ 	.short	(.L_35 - .L_34)
.L_34:
        /*0058*/ 	.word	0x00000008
.L_35:


//--------------------- .nv.callgraph             --------------------------
	.section	.nv.callgraph,"",@"SHT_CUDA_CALLGRAPH"
	.align	4
	.sectionentsize	8
	.align		4
        /*0000*/ 	.word	0x00000000
	.align		4
        /*0004*/ 	.word	0xffffffff
	.align		4
        /*0008*/ 	.word	0x00000000
	.align		4
        /*000c*/ 	.word	0xfffffffe
	.align		4
        /*0010*/ 	.word	0x00000000
	.align		4
        /*0014*/ 	.word	0xfffffffd
	.align		4
        /*0018*/ 	.word	0x00000000
	.align		4
        /*001c*/ 	.word	0xfffffffc


//--------------------- .text._Z7kernel2PdS_      --------------------------
	.section	.text._Z7kernel2PdS_,"ax",@progbits
	.align	128
        .global         _Z7kernel2PdS_
        .type           _Z7kernel2PdS_,@function
        .size           _Z7kernel2PdS_,(.L_x_4 - _Z7kernel2PdS_)
        .other          _Z7kernel2PdS_,@"STO_CUDA_ENTRY STV_DEFAULT"
_Z7kernel2PdS_:
.text._Z7kernel2PdS_:
[----:B------:R-:W-:Y:S01]  /*0000*/  LDC R1, c[0x0][0x37c] ;  /* 0x0000df00ff017b82 */ /* 0x000fe20000000800 */
[----:B------:R-:W0:Y:S07]  /*0010*/  S2R R3, SR_TID.Y ;  /* 0x0000000000037919 */ /* 0x000e2e0000002200 */
[----:B------:R-:W0:Y:S01]  /*0020*/  S2UR UR4, SR_CTAID.Y ;  /* 0x00000000000479c3 */ /* 0x000e220000002600 */
[----:B------:R-:W1:Y:S07]  /*0030*/  S2R R5, SR_TID.X ;  /* 0x0000000000057919 */ /* 0x000e6e0000002100 */
[----:B------:R-:W0:Y:S08]  /*0040*/  LDC R0, c[0x0][0x364] ;  /* 0x0000d900ff007b82 */ /* 0x000e300000000800 */
[----:B------:R-:W1:Y:S08]  /*0050*/  S2UR UR5, SR_CTAID.X ;  /* 0x00000000000579c3 */ /* 0x000e700000002500 */
[----:B------:R-:W1:Y:S01]  /*0060*/  LDC R2, c[0x0][0x360] ;  /* 0x0000d800ff027b82 */ /* 0x000e620000000800 */
[----:B0-----:R-:W-:-:S04]  /*0070*/  IMAD R0, R0, UR4, R3 ;  /* 0x0000000400007c24 */ /* 0x001fc8000f8e0203 */
[----:B------:R-:W-:-:S05]  /*0080*/  VIADD R3, R0, 0xffffffff ;  /* 0xffffffff00037836 */ /* 0x000fca0000000000 */
[----:B------:R-:W-:Y:S01]  /*0090*/  ISETP.GT.U32.AND P0, PT, R3, 0x2005, PT ;  /* 0x000020050300780c */ /* 0x000fe20003f04070 */
[----:B-1----:R-:W-:-:S05]  /*00a0*/  IMAD R2, R2, UR5, R5 ;  /* 0x0000000502027c24 */ /* 0x002fca000f8e0205 */
[----:B------:R-:W-:-:S13]  /*00b0*/  ISETP.GT.OR P0, PT, R2, 0x2006, P0 ;  /* 0x000020060200780c */ /* 0x000fda0000704670 */
[----:B------:R-:W-:Y:S05]  /*00c0*/  @P0 EXIT ;  /* 0x000000000000094d */ /* 0x000fea0003800000 */
[----:B------:R-:W0:Y:S01]  /*00d0*/  LDC.64 R4, c[0x0][0x380] ;  /* 0x0000e000ff047b82 */ /* 0x000e220000000a00 */
[----:B------:R-:W1:Y:S01]  /*00e0*/  LDCU.128 UR8, c[0x0][0x380] ;  /* 0x00007000ff0877ac */ /* 0x000e620008000c00 */
[----:B------:R-:W-:Y:S01]  /*00f0*/  IMAD R3, R0, 0x2008, RZ ;  /* 0x0000200800037824 */ /* 0x000fe200078e02ff */
[----:B------:R-:W2:Y:S04]  /*0100*/  LDCU.64 UR6, c[0x0][0x358] ;  /* 0x00006b00ff0677ac */ /* 0x000ea80008000a00 */
[C---:B------:R-:W-:Y:S02]  /*0110*/  IADD3 R12, P0, PT, R2.reuse, R3, RZ ;  /* 0x00000003020c7210 */ /* 0x040fe40007f1e0ff */
[C---:B------:R-:W-:Y:S02]  /*0120*/  IADD3 R3, PT, PT, R2.reuse, -0x2007, R3 ;  /* 0xffffdff902037810 */ /* 0x040fe40007ffe003 */
[----:B------:R-:W-:Y:S01]  /*0130*/  LEA.HI.X.SX32 R7, R2, RZ, 0x1, P0 ;  /* 0x000000ff02077211 */ /* 0x000fe200000f0eff */
[----:B------:R-:W-:-:S03]  /*0140*/  IMAD.SHL.U32 R0, R12, 0x8, RZ ;  /* 0x000000080c007824 */ /* 0x000fc600078e00ff */
[----:B------:R-:W-:Y:S02]  /*0150*/  SHF.L.U64.HI R12, R12, 0x3, R7 ;  /* 0x000000030c0c7819 */ /* 0x000fe40000010207 */
[----:B-1----:R-:W-:Y:S01]  /*0160*/  IADD3 R2, P0, PT, R0, UR8, RZ ;  /* 0x0000000800027c10 */ /* 0x002fe2000ff1e0ff */
[----:B0-----:R-:W-:-:S03]  /*0170*/  IMAD.WIDE R4, R3, 0x8, R4 ;  /* 0x0000000803047825 */ /* 0x001fc600078e0204 */
[----:B------:R-:W-:Y:S02]  /*0180*/  IADD3.X R3, PT, PT, R12, UR9, RZ, P0, !PT ;  /* 0x000000090c037c10 */ /* 0x000fe400087fe4ff */
[----:B--2---:R-:W2:Y:S04]  /*0190*/  LDG.E.64 R6, desc[UR6][R4.64] ;  /* 0x0000000604067981 */ /* 0x004ea8000c1e1b00 */
[----:B------:R-:W2:Y:S04]  /*01a0*/  LDG.E.64 R8, desc[UR6][R2.64+0x8] ;  /* 0x0000080602087981 */ /* 0x000ea8000c1e1b00 */
[----:B------:R-:W3:Y:S01]  /*01b0*/  LDG.E.64 R10, desc[UR6][R2.64+0x10048] ;  /* 0x01004806020a7981 */ /* 0x000ee2000c1e1b00 */
[----:B--2---:R-:W-:Y:S01]  /*01c0*/  DADD R8, R6, R8 ;  /* 0x0000000006087229 */ /* 0x004fe20000000008 */
[----:B------:R-:W-:-:S04]  /*01d0*/  IADD3 R6, P0, PT, R0, UR10, RZ ;  /* 0x0000000a00067c10 */ /* 0x000fc8000ff1e0ff */
[----:B------:R-:W-:-:S03]  /*01e0*/  IADD3.X R7, PT, PT, R12, UR11, RZ, P0, !PT ;  /* 0x0000000b0c077c10 */ /* 0x000fc600087fe4ff */
[----:B---3--:R-:W-:-:S07]  /*01f0*/  DADD R8, R8, R10 ;  /* 0x0000000008087229 */ /* 0x008fce000000000a */
[----:B------:R0:W-:Y:S04]  /*0200*/  STG.E.64 desc[UR6][R6.64+0x8], R8 ;  /* 0x0000080806007986 */ /* 0x0001e8000c101b06 */
[----:B------:R-:W2:Y:S04]  /*0210*/  LDG.E.64 R10, desc[UR6][R4.64] ;  /* 0x00000006040a7981 */ /* 0x000ea8000c1e1b00 */
[----:B------:R-:W2:Y:S04]  /*0220*/  LDG.E.64 R12, desc[UR6][R2.64+0x8] ;  /* 0x00000806020c7981 */ /* 0x000ea8000c1e1b00 */
[----:B------:R-:W3:Y:S01]  /*0230*/  LDG.E.64 R14, desc[UR6][R2.64+0x10048] ;  /* 0x01004806020e7981 */ /* 0x000ee2000c1e1b00 */
[----:B--2---:R-:W-:-:S08]  /*0240*/  DADD R10, R10, R12 ;  /* 0x000000000a0a7229 */ /* 0x004fd0000000000c */
        /* <DEDUP_REMOVED lines=8> */
[----:B0-----:R-:W2:Y:S04]  /*02d0*/  LDG.E.64 R8, desc[UR6][R4.64] ;  /* 0x0000000604087981 */ /* 0x001ea8000c1e1b00 */
[----:B------:R-:W2:Y:S04]  /*02e0*/  LDG.E.64 R14, desc[UR6][R2.64+0x8] ;  /* 0x00000806020e7981 */ /* 0x000ea8000c1e1b00 */
[----:B------:R-:W3:Y:S01]  /*02f0*/  LDG.E.64 R16, desc[UR6][R2.64+0x10048] ;  /* 0x0100480602107981 */ /* 0x000ee2000c1e1b00 */
[----:B------:R-:W-:Y:S01]  /*0300*/  UMOV UR4, 0x4 ;  /* 0x0000000400047882 */ /* 0x000fe20000000000 */
[----:B--2---:R-:W-:-:S08]  /*0310*/  DADD R8, R8, R14 ;  /* 0x0000000008087229 */ /* 0x004fd0000000000e */
[----:B---3--:R-:W-:-:S07]  /*0320*/  DADD R8, R8, R16 ;  /* 0x0000000008087229 */ /* 0x008fce0000000010 */
[----:B------:R1:W-:Y:S04]  /*0330*/  STG.E.64 desc[UR6][R6.64+0x8], R8 ;  /* 0x0000080806007986 */ /* 0x0003e8000c101b06 */
.L_x_0:
[----:B-1-3--:R-:W2:Y:S04]  /*0340*/  LDG.E.64 R8, desc[UR6][R4.64] ;  /* 0x0000000604087981 */ /* 0x00aea8000c1e1b00 */
        /* <DEDUP_REMOVED lines=17> */
[----:B0-----:R-:W3:Y:S04]  /*0460*/  LDG.E.64 R8, desc[UR6][R4.64] ;  /* 0x0000000604087981 */ /* 0x001ee8000c1e1b00 */
[----:B------:R-:W3:Y:S04]  /*0470*/  LDG.E.64 R14, desc[UR6][R2.64+0x8] ;  /* 0x00000806020e7981 */ /* 0x000ee8000c1e1b00 */
[----:B------:R-:W4:Y:S01]  /*0480*/  LDG.E.64 R16, desc[UR6][R2.64+0x10048] ;  /* 0x0100480602107981 */ /* 0x000f22000c1e1b00 */
[----:B---3--:R-:W-:-:S08]  /*0490*/  DADD R8, R8, R14 ;  /* 0x0000000008087229 */ /* 0x008fd0000000000e */
[----:B----4-:R-:W-:-:S07]  /*04a0*/  DADD R8, R8, R16 ;  /* 0x0000000008087229 */ /* 0x010fce0000000010 */
[----:B------:R0:W-:Y:S04]  /*04b0*/  STG.E.64 desc[UR6][R6.64+0x8], R8 ;  /* 0x0000080806007986 */ /* 0x0001e8000c101b06 */
[----:B-1----:R-:W3:Y:S04]  /*04c0*/  LDG.E.64 R10, desc[UR6][R4.64] ;  /* 0x00000006040a7981 */ /* 0x002ee8000c1e1b00 */
[----:B------:R-:W3:Y:S04]  /*04d0*/  LDG.E.64 R14, desc[UR6][R2.64+0x8] ;  /* 0x00000806020e7981 */ /* 0x000ee8000c1e1b00 */
[----:B------:R-:W4:Y:S01]  /*04e0*/  LDG.E.64 R16, desc[UR6][R2.64+0x10048] ;  /* 0x0100480602107981 */ /* 0x000f22000c1e1b00 */
[----:B---3--:R-:W-:-:S08]  /*04f0*/  DADD R10, R10, R14 ;  /* 0x000000000a0a7229 */ /* 0x008fd0000000000e */
[----:B----4-:R-:W-:-:S07]  /*0500*/  DADD R10, R10, R16 ;  /* 0x000000000a0a7229 */ /* 0x010fce0000000010 */
[----:B------:R1:W-:Y:S04]  /*0510*/  STG.E.64 desc[UR6][R6.64+0x8], R10 ;  /* 0x0000080a06007986 */ /* 0x0003e8000c101b06 */
[----:B--2---:R-:W2:Y:S04]  /*0520*/  LDG.E.64 R12, desc[UR6][R4.64] ;  /* 0x00000006040c7981 */ /* 0x004ea8000c1e1b00 */
        /* <DEDUP_REMOVED lines=136> */
[----:B------:R-:W-:Y:S04]  /*0db0*/  STG.E.64 desc[UR6][R6.64+0x8], R18 ;  /* 0x0000081206007986 */ /* 0x000fe8000c101b06 */
[----:B------:R-:W3:Y:S04]  /*0dc0*/  LDG.E.64 R8, desc[UR6][R4.64] ;  /* 0x0000000604087981 */ /* 0x000ee8000c1e1b00 */
[----:B-1----:R-:W3:Y:S04]  /*0dd0*/  LDG.E.64 R10, desc[UR6][R2.64+0x8] ;  /* 0x00000806020a7981 */ /* 0x002ee8000c1e1b00 */
[----:B------:R-:W4:Y:S01]  /*0de0*/  LDG.E.64 R12, desc[UR6][R2.64+0x10048] ;  /* 0x01004806020c7981 */ /* 0x000f22000c1e1b00 */
[----:B---3--:R-:W-:-:S08]  /*0df0*/  DADD R8, R8, R10 ;  /* 0x0000000008087229 */ /* 0x008fd0000000000a */
[----:B----4-:R-:W-:-:S07]  /*0e00*/  DADD R8, R8, R12 ;  /* 0x0000000008087229 */ /* 0x010fce000000000c */
[----:B------:R0:W-:Y:S04]  /*0e10*/  STG.E.64 desc[UR6][R6.64+0x8], R8 ;  /* 0x0000080806007986 */ /* 0x0001e8000c101b06 */
[----:B------:R-:W3:Y:S04]  /*0e20*/  LDG.E.64 R10, desc[UR6][R4.64] ;  /* 0x00000006040a7981 */ /* 0x000ee8000c1e1b00 */
[----:B------:R-:W3:Y:S04]  /*0e30*/  LDG.E.64 R12, desc[UR6][R2.64+0x8] ;  /* 0x00000806020c7981 */ /* 0x000ee8000c1e1b00 */
[----:B------:R-:W4:Y:S01]  /*0e40*/  LDG.E.64 R14, desc[UR6][R2.64+0x10048] ;  /* 0x01004806020e7981 */ /* 0x000f22000c1e1b00 */
[----:B---3--:R-:W-:-:S08]  /*0e50*/  DADD R10, R10, R12 ;  /* 0x000000000a0a7229 */ /* 0x008fd0000000000c */
[----:B----4-:R-:W-:-:S07]  /*0e60*/  DADD R10, R10, R14 ;  /* 0x000000000a0a7229 */ /* 0x010fce000000000e */
[----:B------:R3:W-:Y:S04]  /*0e70*/  STG.E.64 desc[UR6][R6.64+0x8], R10 ;  /* 0x0000080a06007986 */ /* 0x0007e8000c101b06 */
[----:B------:R-:W4:Y:S04]  /*0e80*/  LDG.E.64 R12, desc[UR6][R4.64] ;  /* 0x00000006040c7981 */ /* 0x000f28000c1e1b00 */
[----:B------:R-:W4:Y:S04]  /*0e90*/  LDG.E.64 R14, desc[UR6][R2.64+0x8] ;  /* 0x00000806020e7981 */ /* 0x000f28000c1e1b00 */
[----:B--2---:R-:W2:Y:S01]  /*0ea0*/  LDG.E.64 R16, desc[UR6][R2.64+0x10048] ;  /* 0x0100480602107981 */ /* 0x004ea2000c1e1b00 */
[----:B----4-:R-:W-:-:S08]  /*0eb0*/  DADD R12, R12, R14 ;  /* 0x000000000c0c7229 */ /* 0x010fd0000000000e */
[----:B--2---:R-:W-:-:S07]  /*0ec0*/  DADD R12, R12, R16 ;  /* 0x000000000c0c7229 */ /* 0x004fce0000000010 */
[----:B------:R3:W-:Y:S04]  /*0ed0*/  STG.E.64 desc[UR6][R6.64+0x8], R12 ;  /* 0x0000080c06007986 */ /* 0x0007e8000c101b06 */
[----:B0-----:R-:W2:Y:S04]  /*0ee0*/  LDG.E.64 R8, desc[UR6][R4.64] ;  /* 0x0000000604087981 */ /* 0x001ea8000c1e1b00 */
[----:B------:R-:W2:Y:S04]  /*0ef0*/  LDG.E.64 R14, desc[UR6][R2.64+0x8] ;  /* 0x00000806020e7981 */ /* 0x000ea8000c1e1b00 */
[----:B------:R-:W4:Y:S01]  /*0f00*/  LDG.E.64 R16, desc[UR6][R2.64+0x10048] ;  /* 0x0100480602107981 */ /* 0x000f22000c1e1b00 */
[----:B------:R-:W-:-:S04]  /*0f10*/  UIADD3 UR4, UPT, UPT, UR4, 0x20, URZ ;  /* 0x0000002004047890 */ /* 0x000fc8000fffe0ff */
[----:B------:R-:W-:Y:S01]  /*0f20*/  UISETP.NE.AND UP0, UPT, UR4, 0x64, UPT ;  /* 0x000000640400788c */ /* 0x000fe2000bf05270 */
[----:B--2---:R-:W-:-:S08]  /*0f30*/  DADD R8, R8, R14 ;  /* 0x0000000008087229 */ /* 0x004fd0000000000e */
[----:B----4-:R-:W-:-:S07]  /*0f40*/  DADD R8, R8, R16 ;  /* 0x0000000008087229 */ /* 0x010fce0000000010 */
[----:B------:R3:W-:Y:S01]  /*0f50*/  STG.E.64 desc[UR6][R6.64+0x8], R8 ;  /* 0x0000080806007986 */ /* 0x0007e2000c101b06 */
[----:B------:R-:W-:Y:S05]  /*0f60*/  BRA.U UP0, `(.L_x_0) ;  /* 0xfffffff100f47547 */ /* 0x000fea000b83ffff */
[----:B------:R-:W-:Y:S05]  /*0f70*/  EXIT ;  /* 0x000000000000794d */ /* 0x000fea0003800000 */
.L_x_1:
[----:B------:R-:W-:-:S00]  /*0f80*/  BRA `(.L_x_1) ;  /* 0xfffffffc00fc7947 */ /* 0x000fc0000383ffff */
[----:B------:R-:W-:-:S00]  /*0f90*/  NOP ;  /* 0x0000000000007918 */ /* 0x000fc00000000000 */
        /* <DEDUP_REMOVED lines=14> */
.L_x_4:


//--------------------- .text._Z7kernel1PdS_      --------------------------
	.section	.text._Z7kernel1PdS_,"ax",@progbits
	.align	128
        .global         _Z7kernel1PdS_
        .type           _Z7kernel1PdS_,@function
        .size           _Z7kernel1PdS_,(.L_x_5 - _Z7kernel1PdS_)
        .other          _Z7kernel1PdS_,@"STO_CUDA_ENTRY STV_DEFAULT"
_Z7kernel1PdS_:
.text._Z7kernel1PdS_:
        /* <DEDUP_REMOVED lines=13> */
[----:B------:R-:W0:Y:S01]  /*00d0*/  LDCU.128 UR8, c[0x0][0x380] ;  /* 0x00007000ff0877ac */ /* 0x000e220008000c00 */
[----:B------:R-:W-:Y:S01]  /*00e0*/  LEA R0, P0, R0, R3, 0xd ;  /* 0x0000000300007211 */ /* 0x000fe200078068ff */
[----:B------:R-:W-:Y:S01]  /*00f0*/  IMAD.SHL.U32 R2, R2, 0x2000, RZ ;  /* 0x0000200002027824 */ /* 0x000fe200078e00ff */
[----:B------:R-:W-:Y:S01]  /*0100*/  SHF.R.S32.HI R7, RZ, 0x1f, R3 ;  /* 0x0000001fff077819 */ /* 0x000fe20000011403 */
[----:B------:R-:W1:Y:S02]  /*0110*/  LDCU.64 UR6, c[0x0][0x358] ;  /* 0x00006b00ff0677ac */ /* 0x000e640008000a00 */
[----:B------:R-:W-:Y:S02]  /*0120*/  IMAD.SHL.U32 R14, R0, 0x8, RZ ;  /* 0x00000008000e7824 */ /* 0x000fe400078e00ff */
[----:B------:R-:W-:Y:S01]  /*0130*/  IMAD.X R15, RZ, RZ, R7, P0 ;  /* 0x000000ffff0f7224 */ /* 0x000fe200000e0607 */
[----:B------:R-:W-:-:S04]  /*0140*/  IADD3 R5, P0, PT, R3, R2, RZ ;  /* 0x0000000203057210 */ /* 0x000fc80007f1e0ff */
[----:B------:R-:W-:Y:S01]  /*0150*/  SHF.L.U64.HI R15, R0, 0x3, R15 ;  /* 0x00000003000f7819 */ /* 0x000fe2000001020f */
[----:B------:R-:W-:Y:S02]  /*0160*/  VIADD R0, R2, 0x4000 ;  /* 0x0000400002007836 */ /* 0x000fe40000000000 */
[----:B------:R-:W-:Y:S01]  /*0170*/  IMAD.X R6, RZ, RZ, R7, P0 ;  /* 0x000000ffff067224 */ /* 0x000fe200000e0607 */
[----:B0-----:R-:W-:Y:S02]  /*0180*/  LEA R2, P1, R5, UR8, 0x3 ;  /* 0x0000000805027c11 */ /* 0x001fe4000f8218ff */
[----:B------:R-:W-:Y:S02]  /*0190*/  IADD3 R4, P2, PT, R14, UR8, RZ ;  /* 0x000000080e047c10 */ /* 0x000fe4000ff5e0ff */
[----:B------:R-:W-:Y:S02]  /*01a0*/  IADD3 R0, P0, PT, R3, R0, RZ ;  /* 0x0000000003007210 */ /* 0x000fe40007f1e0ff */
[----:B------:R-:W-:-:S02]  /*01b0*/  LEA.HI.X R3, R5, UR9, R6, 0x3, P1 ;  /* 0x0000000905037c11 */ /* 0x000fc400088f1c06 */
[----:B------:R-:W-:Y:S01]  /*01c0*/  IADD3.X R5, PT, PT, R15, UR9, RZ, P2, !PT ;  /* 0x000000090f057c10 */ /* 0x000fe200097fe4ff */
[----:B------:R-:W-:Y:S01]  /*01d0*/  IMAD.X R7, RZ, RZ, R7, P0 ;  /* 0x000000ffff077224 */ /* 0x000fe200000e0607 */
[C---:B------:R-:W-:Y:S01]  /*01e0*/  LEA R6, P1, R0.reuse, UR8, 0x3 ;  /* 0x0000000800067c11 */ /* 0x040fe2000f8218ff */
[----:B-1----:R-:W2:Y:S04]  /*01f0*/  LDG.E.64 R8, desc[UR6][R2.64+0x8] ;  /* 0x0000080602087981 */ /* 0x002ea8000c1e1b00 */
[----:B------:R-:W2:Y:S01]  /*0200*/  LDG.E.64 R10, desc[UR6][R4.64+0x8] ;  /* 0x00000806040a7981 */ /* 0x000ea2000c1e1b00 */
[----:B------:R-:W-:-:S05]  /*0210*/  LEA.HI.X R7, R0, UR9, R7, 0x3, P1 ;  /* 0x0000000900077c11 */ /* 0x000fca00088f1c07 */
        /* <DEDUP_REMOVED lines=25> */
.L_x_2:
[----:B-12---:R-:W2:Y:S04]  /*03b0*/  LDG.E.64 R10, desc[UR6][R2.64+0x8] ;  /* 0x00000806020a7981 */ /* 0x006ea8000c1e1b00 */
        /* <DEDUP_REMOVED lines=113> */
[----:B------:R-:W3:Y:S04]  /*0ad0*/  LDG.E.64 R10, desc[UR6][R2.64+0x8] ;  /* 0x00000806020a7981 */ /* 0x000ee8000c1e1b00 */
[----:B-1----:R-:W3:Y:S04]  /*0ae0*/  LDG.E.64 R12, desc[UR6][R4.64+0x8] ;  /* 0x00000806040c7981 */ /* 0x002ee8000c1e1b00 */
[----:B------:R-:W4:Y:S01]  /*0af0*/  LDG.E.64 R16, desc[UR6][R6.64+0x8] ;  /* 0x0000080606107981 */ /* 0x000f22000c1e1b00 */
[----:B---3--:R-:W-:-:S08]  /*0b00*/  DADD R10, R10, R12 ;  /* 0x000000000a0a7229 */ /* 0x008fd0000000000c */
[----:B----4-:R-:W-:-:S07]  /*0b10*/  DADD R20, R10, R16 ;  /* 0x000000000a147229 */ /* 0x010fce0000000010 */
[----:B------:R-:W-:Y:S04]  /*0b20*/  STG.E.64 desc[UR6][R8.64+0x8], R20 ;  /* 0x0000081408007986 */ /* 0x000fe8000c101b06 */
[----:B------:R-:W3:Y:S04]  /*0b30*/  LDG.E.64 R10, desc[UR6][R2.64+0x8] ;  /* 0x00000806020a7981 */ /* 0x000ee8000c1e1b00 */
[----:B------:R-:W3:Y:S04]  /*0b40*/  LDG.E.64 R12, desc[UR6][R4.64+0x8] ;  /* 0x00000806040c7981 */ /* 0x000ee8000c1e1b00 */
[----:B--2---:R-:W2:Y:S01]  /*0b50*/  LDG.E.64 R14, desc[UR6][R6.64+0x8] ;  /* 0x00000806060e7981 */ /* 0x004ea2000c1e1b00 */
[----:B---3--:R-:W-:-:S08]  /*0b60*/  DADD R10, R10, R12 ;  /* 0x000000000a0a7229 */ /* 0x008fd0000000000c */
[----:B--2---:R-:W-:-:S07]  /*0b70*/  DADD R10, R10, R14 ;  /* 0x000000000a0a7229 */ /* 0x004fce000000000e */
[----:B------:R1:W-:Y:S04]  /*0b80*/  STG.E.64 desc[UR6][R8.64+0x8], R10 ;  /* 0x0000080a08007986 */ /* 0x0003e8000c101b06 */
[----:B------:R-:W2:Y:S04]  /*0b90*/  LDG.E.64 R12, desc[UR6][R2.64+0x8] ;  /* 0x00000806020c7981 */ /* 0x000ea8000c1e1b00 */
[----:B------:R-:W2:Y:S04]  /*0ba0*/  LDG.E.64 R14, desc[UR6][R4.64+0x8] ;  /* 0x00000806040e7981 */ /* 0x000ea8000c1e1b00 */
[----:B------:R-:W3:Y:S01]  /*0bb0*/  LDG.E.64 R16, desc[UR6][R6.64+0x8] ;  /* 0x0000080606107981 */ /* 0x000ee2000c1e1b00 */
[----:B--2---:R-:W-:-:S08]  /*0bc0*/  DADD R12, R12, R14 ;  /* 0x000000000c0c7229 */ /* 0x004fd0000000000e */
[----:B---3--:R-:W-:-:S07]  /*0bd0*/  DADD R12, R12, R16 ;  /* 0x000000000c0c7229 */ /* 0x008fce0000000010 */
[----:B------:R2:W-:Y:S04]  /*0be0*/  STG.E.64 desc[UR6][R8.64+0x8], R12 ;  /* 0x0000080c08007986 */ /* 0x0005e8000c101b06 */
[----:B------:R-:W3:Y:S04]  /*0bf0*/  LDG.E.64 R14, desc[UR6][R2.64+0x8] ;  /* 0x00000806020e7981 */ /* 0x000ee8000c1e1b00 */
[----:B------:R-:W3:Y:S04]  /*0c00*/  LDG.E.64 R16, desc[UR6][R4.64+0x8] ;  /* 0x0000080604107981 */ /* 0x000ee8000c1e1b00 */
[----:B0-----:R-:W4:Y:S01]  /*0c10*/  LDG.E.64 R18, desc[UR6][R6.64+0x8] ;  /* 0x0000080606127981 */ /* 0x001f22000c1e1b00 */
[----:B---3--:R-:W-:-:S08]  /*0c20*/  DADD R14, R14, R16 ;  /* 0x000000000e0e7229 */ /* 0x008fd00000000010 */
[----:B----4-:R-:W-:-:S07]  /*0c30*/  DADD R14, R14, R18 ;  /* 0x000000000e0e7229 */ /* 0x010fce0000000012 */
[----:B------:R2:W-:Y:S04]  /*0c40*/  STG.E.64 desc[UR6][R8.64+0x8], R14 ;  /* 0x0000080e08007986 */ /* 0x0005e8000c101b06 */
[----:B-1----:R-:W3:Y:S04]  /*0c50*/  LDG.E.64 R10, desc[UR6][R2.64+0x8] ;  /* 0x00000806020a7981 */ /* 0x002ee8000c1e1b00 */
[----:B------:R-:W3:Y:S04]  /*0c60*/  LDG.E.64 R16, desc[UR6][R4.64+0x8] ;  /* 0x0000080604107981 */ /* 0x000ee8000c1e1b00 */
[----:B------:R-:W4:Y:S01]  /*0c70*/  LDG.E.64 R18, desc[UR6][R6.64+0x8] ;  /* 0x0000080606127981 */ /* 0x000f22000c1e1b00 */
[----:B------:R-:W-:-:S04]  /*0c80*/  UIADD3 UR4, UPT, UPT, UR4, 0x18, URZ ;  /* 0x0000001804047890 */ /* 0x000fc8000fffe0ff */
[----:B------:R-:W-:Y:S01]  /*0c90*/  UISETP.NE.AND UP0, UPT, UR4, 0x64, UPT ;  /* 0x000000640400788c */ /* 0x000fe2000bf05270 */
[----:B---3--:R-:W-:-:S08]  /*0ca0*/  DADD R10, R10, R16 ;  /* 0x000000000a0a7229 */ /* 0x008fd00000000010 */
[----:B----4-:R-:W-:-:S07]  /*0cb0*/  DADD R10, R10, R18 ;  /* 0x000000000a0a7229 */ /* 0x010fce0000000012 */
[----:B------:R2:W-:Y:S01]  /*0cc0*/  STG.E.64 desc[UR6][R8.64+0x8], R10 ;  /* 0x0000080a08007986 */ /* 0x0005e2000c101b06 */
[----:B------:R-:W-:Y:S05]  /*0cd0*/  BRA.U UP0, `(.L_x_2) ;  /* 0xfffffff500b47547 */ /* 0x000fea000b83ffff */
[----:B------:R-:W-:Y:S05]  /*0ce0*/  EXIT ;  /* 0x000000000000794d */ /* 0x000fea0003800000 */
.L_x_3:
        /* <DEDUP_REMOVED lines=9> */
.L_x_5:


//--------------------- .nv.shared.reserved.0     --------------------------
	.section	.nv.shared.reserved.0,"aw",@nobits
	.weak		__nv_reservedSMEM_offset_0_alias
	.size		__nv_reservedSMEM_offset_0_alias, 0, 64
	.other		__nv_reservedSMEM_offset_0_alias,@"STO_CUDA_RESERVED_SHARED STV_DEFAULT"
__nv_reservedSMEM_offset_0_alias:
	.zero		0
	.zero		64


//--------------------- .nv.constant0._Z7kernel2PdS_ --------------------------
	.section	.nv.constant0._Z7kernel2PdS_,"a",@progbits
	.sectionflags	@""
	.align	4
.nv.constant0._Z7kernel2PdS_:
	.zero		912


//--------------------- .nv.constant0._Z7kernel1PdS_ --------------------------
	.section	.nv.constant0._Z7kernel1PdS_,"a",@progbits
	.sectionflags	@""
	.align	4
.nv.constant0._Z7kernel1PdS_:
	.zero		912


//--------------------- SYMBOLS --------------------------

	.type		.nv.reservedSmem.offset0,@object
	.size		.nv.reservedSmem.offset0,0x4
